//
// Generated by NVIDIA NVVM Compiler
//
// Compiler Build ID: CL-36424714
// Cuda compilation tools, release 13.0, V13.0.88
// Based on NVVM 20.0.0
//

.version 9.0
.target sm_100
.address_size 64


.entry _Z8myKernelPii(
	.param .u64 .ptr .align 1 _Z8myKernelPii_param_0,
	.param .u32 _Z8myKernelPii_param_1
)
{
	.reg .pred 	%p<2>;
	.reg .b32 	%r<8>;
	.reg .b64 	%rd<5>;

	ld.param.u64 	%rd1, [_Z8myKernelPii_param_0];
	ld.param.u32 	%r2, [_Z8myKernelPii_param_1];
	mov.u32 	%r3, %ctaid.x;
	mov.u32 	%r4, %ntid.x;
	mov.u32 	%r5, %tid.x;
	mad.lo.s32 	%r1, %r3, %r4, %r5;
	setp.ge.s32 	%p1, %r1, %r2;
	@%p1 bra 	$L__BB0_2;
	cvta.to.global.u64 	%rd2, %rd1;
	mul.wide.s32 	%rd3, %r1, 4;
	add.s64 	%rd4, %rd2, %rd3;
	ld.global.u32 	%r6, [%rd4];
	add.s32 	%r7, %r6, 1;
	st.global.u32 	[%rd4], %r7;
$L__BB0_2:
	ret;

}


// ===== COMPILED SASS (sm_100) =====

	.target	sm_100

	.elftype	@"ET_EXEC"


//--------------------- .note.nv.tkinfo           --------------------------
	.section	.note.nv.tkinfo,"",@"SHT_NOTE"
	.sectionflags	@"SHF_NOTE_NV_TKINFO"
	.tkinfo
        /*0018*/ 	.word	0x00000002
        /*0030*/ 	.string	""
        /*0030*/ 	.string	"ptxas"
        /*0030*/ 	.string	"Cuda compilation tools, release 13.0, V13.0.88"
        /*0030*/ 	.string	"Build cuda_13.0.r13.0/compiler.36424714_0"
        /*0030*/ 	.string	"-arch sm_100 -m 64 "



//--------------------- .note.nv.cuinfo           --------------------------
	.section	.note.nv.cuinfo,"",@"SHT_NOTE"
	.sectionflags	@"SHF_NOTE_NV_CUINFO"
        /*0018*/ 	.short	0x0002
        /*001a*/ 	.short	0x0064
        /*001c*/ 	.short	0x0082
	.zero		2


//--------------------- .nv.info                  --------------------------
	.section	.nv.info,"",@"SHT_CUDA_INFO"
	.align	4


	//----- nvinfo : EIATTR_REGCOUNT
	.align		4
        /*0000*/ 	.byte	0x04, 0x2f
        /*0002*/ 	.short	(.L_1 - .L_0)
	.align		4
.L_0:
        /*0004*/ 	.word	index@(_Z8myKernelPii)
        /*0008*/ 	.word	0x00000008


	//----- nvinfo : EIATTR_FRAME_SIZE
	.align		4
.L_1:
        /*000c*/ 	.byte	0x04, 0x11
        /*000e*/ 	.short	(.L_3 - .L_2)
	.align		4
.L_2:
        /*0010*/ 	.word	index@(_Z8myKernelPii)
        /*0014*/ 	.word	0x00000000


	//----- nvinfo : EIATTR_MIN_STACK_SIZE
	.align		4
.L_3:
        /*0018*/ 	.byte	0x04, 0x12
        /*001a*/ 	.short	(.L_5 - .L_4)
	.align		4
.L_4:
        /*001c*/ 	.word	index@(_Z8myKernelPii)
        /*0020*/ 	.word	0x00000000
.L_5:


//--------------------- .nv.compat                --------------------------
	.section	.nv.compat,"",@"SHT_CUDA_COMPAT_INFO"
	.align	4
        /*0000*/ 	.byte	0x02, 0x09, 0x00, 0x00, 0x02, 0x02, 0x01, 0x00, 0x02, 0x05, 0x05, 0x00, 0x03, 0x07, 0x01, 0x01
        /*0010*/ 	.byte	0x02, 0x03, 0x00, 0x00, 0x02, 0x06, 0x01, 0x00, 0x04, 0x0b, 0x08, 0x00, 0x09, 0x00, 0x00, 0x00
        /*0020*/ 	.byte	0x00, 0x00, 0x00, 0x00


//--------------------- .nv.info._Z8myKernelPii   --------------------------
	.section	.nv.info._Z8myKernelPii,"",@"SHT_CUDA_INFO"
	.sectionflags	@""
	.align	4


	//----- nvinfo : EIATTR_CUDA_API_VERSION
	.align		4
        /*0000*/ 	.byte	0x04, 0x37
        /*0002*/ 	.short	(.L_7 - .L_6)
.L_6:
        /*0004*/ 	.word	0x00000082


	//----- nvinfo : EIATTR_KPARAM_INFO
	.align		4
.L_7:
        /*0008*/ 	.byte	0x04, 0x17
        /*000a*/ 	.short	(.L_9 - .L_8)
.L_8:
        /*000c*/ 	.word	0x00000000
        /*0010*/ 	.short	0x0001
        /*0012*/ 	.short	0x0008
        /*0014*/ 	.byte	0x00, 0xf0, 0x11, 0x00


	//----- nvinfo : EIATTR_KPARAM_INFO
	.align		4
.L_9:
        /*0018*/ 	.byte	0x04, 0x17
        /*001a*/ 	.short	(.L_11 - .L_10)
.L_10:
        /*001c*/ 	.word	0x00000000
        /*0020*/ 	.short	0x0000
        /*0022*/ 	.short	0x0000
        /*0024*/ 	.byte	0x00, 0xf5, 0x21, 0x00


	//----- nvinfo : EIATTR_SPARSE_MMA_MASK
	.align		4
.L_11:
        /*0028*/ 	.byte	0x03, 0x50
        /*002a*/ 	.short	0x0000


	//----- nvinfo : EIATTR_MAXREG_COUNT
	.align		4
        /*002c*/ 	.byte	0x03, 0x1b
        /*002e*/ 	.short	0x00ff


	//----- nvinfo : EIATTR_MERCURY_ISA_VERSION
	.align		4
        /*0030*/ 	.byte	0x03, 0x5f
        /*0032*/ 	.short	0x0101


	//----- nvinfo : EIATTR_VRC_CTA_INIT_COUNT
	.align		4
        /*0034*/ 	.byte	0x02, 0x4a
	.zero		1
	.zero		1


	//----- nvinfo : EIATTR_EXIT_INSTR_OFFSETS
	.align		4
        /*0038*/ 	.byte	0x04, 0x1c
        /*003a*/ 	.short	(.L_13 - .L_12)


	//   ....[0]....
.L_12:
        /*003c*/ 	.word	0x00000070


	//   ....[1]....
        /*0040*/ 	.word	0x000000e0


	//----- nvinfo : EIATTR_CBANK_PARAM_SIZE
	.align		4
.L_13:
        /*0044*/ 	.byte	0x03, 0x19
        /*0046*/ 	.short	0x000c


	//----- nvinfo : EIATTR_PARAM_CBANK
	.align		4
        /*0048*/ 	.byte	0x04, 0x0a
        /*004a*/ 	.short	(.L_15 - .L_14)
	.align		4
.L_14:
        /*004c*/ 	.word	index@(.nv.constant0._Z8myKernelPii)
        /*0050*/ 	.short	0x0380
        /*0052*/ 	.short	0x000c


	//----- nvinfo : EIATTR_SW_WAR
	.align		4
.L_15:
        /*0054*/ 	.byte	0x04, 0x36
        /*0056*/ 	.short	(.L_17 - .L_16)
.L_16:
        /*0058*/ 	.word	0x00000008
.L_17:


//--------------------- .nv.callgraph             --------------------------
	.section	.nv.callgraph,"",@"SHT_CUDA_CALLGRAPH"
	.align	4
	.sectionentsize	8
	.align		4
        /*0000*/ 	.word	0x00000000
	.align		4
        /*0004*/ 	.word	0xffffffff
	.align		4
        /*0008*/ 	.word	0x00000000
	.align		4
        /*000c*/ 	.word	0xfffffffe
	.align		4
        /*0010*/ 	.word	0x00000000
	.align		4
        /*0014*/ 	.word	0xfffffffd
	.align		4
        /*0018*/ 	.word	0x00000000
	.align		4
        /*001c*/ 	.word	0xfffffffc


//--------------------- .text._Z8myKernelPii      --------------------------
	.section	.text._Z8myKernelPii,"ax",@progbits
	.align	128
.text._Z8myKernelPii:
        .type           _Z8myKernelPii,@function
        .size           _Z8myKernelPii,(.L_x_1 - _Z8myKernelPii)
        .other          _Z8myKernelPii,@"STO_CUDA_ENTRY STV_DEFAULT"
_Z8myKernelPii:
[----:B------:R-:W-:Y:S01]  /*0000*/  LDC R1, c[0x0][0x37c] ;  /* 0x0000df00ff017b82 */ /* 0x000fe20000000800 */
[----:B------:R-:W0:Y:S07]  /*0010*/  S2R R0, SR_TID.X ;  /* 0x0000000000007919 */ /* 0x000e2e0000002100 */
[----:B------:R-:W0:Y:S01]  /*0020*/  S2UR UR4, SR_CTAID.X ;  /* 0x00000000000479c3 */ /* 0x000e220000002500 */
[----:B------:R-:W1:Y:S07]  /*0030*/  LDCU UR5, c[0x0][0x388] ;  /* 0x00007100ff0577ac */ /* 0x000e6e0008000800 */
[----:B------:R-:W0:Y:S02]  /*0040*/  LDC R5, c[0x0][0x360] ;  /* 0x0000d800ff057b82 */ /* 0x000e240000000800 */
[----:B0-----:R-:W-:-:S05]  /*0050*/  IMAD R5, R5, UR4, R0 ;  /* 0x0000000405057c24 */ /* 0x001fca000f8e0200 */
[----:B-1----:R-:W-:-:S13]  /*0060*/  ISETP.GE.AND P0, PT, R5, UR5, PT ;  /* 0x0000000505007c0c */ /* 0x002fda000bf06270 */
[----:B------:R-:W-:Y:S05]  /*0070*/  @P0 EXIT ;  /* 0x000000000000094d */ /* 0x000fea0003800000 */
[----:B------:R-:W0:Y:S01]  /*0080*/  LDC.64 R2, c[0x0][0x380] ;  /* 0x0000e000ff027b82 */ /* 0x000e220000000a00 */
[----:B------:R-:W1:Y:S01]  /*0090*/  LDCU.64 UR4, c[0x0][0x358] ;  /* 0x00006b00ff0477ac */ /* 0x000e620008000a00 */
[----:B0-----:R-:W-:-:S05]  /*00a0*/  IMAD.WIDE R2, R5, 0x4, R2 ;  /* 0x0000000405027825 */ /* 0x001fca00078e0202 */
[----:B-1----:R-:W2:Y:S02]  /*00b0*/  LDG.E R0, desc[UR4][R2.64] ;  /* 0x0000000402007981 */ /* 0x002ea4000c1e1900 */
[----:B--2---:R-:W-:-:S05]  /*00c0*/  IADD3 R5, PT, PT, R0, 0x1, RZ ;  /* 0x0000000100057810 */ /* 0x004fca0007ffe0ff */
[----:B------:R-:W-:Y:S01]  /*00d0*/  STG.E desc[UR4][R2.64], R5 ;  /* 0x0000000502007986 */ /* 0x000fe2000c101904 */
[----:B------:R-:W-:Y:S05]  /*00e0*/  EXIT ;  /* 0x000000000000794d */ /* 0x000fea0003800000 */
.L_x_0:
[----:B------:R-:W-:-:S00]  /*00f0*/  BRA `(.L_x_0) ;  /* 0xfffffffc00fc7947 */ /* 0x000fc0000383ffff */
[----:B------:R-:W-:-:S00]  /*0100*/  NOP ;  /* 0x0000000000007918 */ /* 0x000fc00000000000 */
[----:B------:R-:W-:-:S00]  /*0110*/  NOP ;  /* 0x0000000000007918 */ /* 0x000fc00000000000 */
[----:B------:R-:W-:-:S00]  /*0120*/  NOP ;  /* 0x0000000000007918 */ /* 0x000fc00000000000 */
[----:B------:R-:W-:-:S00]  /*0130*/  NOP ;  /* 0x0000000000007918 */ /* 0x000fc00000000000 */
[----:B------:R-:W-:-:S00]  /*0140*/  NOP ;  /* 0x0000000000007918 */ /* 0x000fc00000000000 */
[----:B------:R-:W-:-:S00]  /*0150*/  NOP ;  /* 0x0000000000007918 */ /* 0x000fc00000000000 */
[----:B------:R-:W-:-:S00]  /*0160*/  NOP ;  /* 0x0000000000007918 */ /* 0x000fc00000000000 */
[----:B------:R-:W-:-:S00]  /*0170*/  NOP ;  /* 0x0000000000007918 */ /* 0x000fc00000000000 */
.L_x_1:


//--------------------- .nv.shared.reserved.0     --------------------------
	.section	.nv.shared.reserved.0,"aw",@nobits
	.weak		__nv_reservedSMEM_offset_0_alias
	.size		__nv_reservedSMEM_offset_0_alias, 0, 64
	.other		__nv_reservedSMEM_offset_0_alias,@"STO_CUDA_RESERVED_SHARED STV_DEFAULT"
__nv_reservedSMEM_offset_0_alias:
	.zero		0
	.zero		64


//--------------------- .nv.constant0._Z8myKernelPii --------------------------
	.section	.nv.constant0._Z8myKernelPii,"a",@progbits
	.sectionflags	@""
	.align	4
.nv.constant0._Z8myKernelPii:
	.zero		908


//--------------------- SYMBOLS --------------------------

	.type		.nv.reservedSmem.offset0,@object
	.size		.nv.reservedSmem.offset0,0x4
